	.headerflags	@"EF_CUDA_TEXMODE_UNIFIED EF_CUDA_64BIT_ADDRESS EF_CUDA_ACCELERATORS EF_CUDA_SM90 EF_CUDA_VIRTUAL_SM(EF_CUDA_SM90)"
	.elftype	@"ET_EXEC"


//--------------------- .nv.info                  --------------------------
	.section	.nv.info,"",@"SHT_CUDA_INFO"
	.align	4


	//----- nvinfo : EIATTR_REGCOUNT
	.align		4
        /*0000*/ 	.byte	0x04, 0x2f
        /*0002*/ 	.short	(.L_3 - .L_2)
	.align		4
.L_2:
        /*0004*/ 	.word	index@(triton_poi_fused__native_batch_norm_legit_no_training_convolution_elu_23)
        /*0008*/ 	.word	0x00000020


	//----- nvinfo : EIATTR_MIN_STACK_SIZE
	.align		4
.L_3:
        /*000c*/ 	.byte	0x04, 0x12
        /*000e*/ 	.short	(.L_5 - .L_4)
	.align		4
.L_4:
        /*0010*/ 	.word	index@(triton_poi_fused__native_batch_norm_legit_no_training_convolution_elu_23)
        /*0014*/ 	.word	0x00000000


	//----- nvinfo : EIATTR_FRAME_SIZE
	.align		4
.L_5:
        /*0018*/ 	.byte	0x04, 0x11
        /*001a*/ 	.short	(.L_7 - .L_6)
	.align		4
.L_6:
        /*001c*/ 	.word	index@(triton_poi_fused__native_batch_norm_legit_no_training_convolution_elu_23)
        /*0020*/ 	.word	0x00000000


	//----- nvinfo : EIATTR_MIN_STACK_SIZE
	.align		4
.L_7:
        /*0024*/ 	.byte	0x04, 0x12
        /*0026*/ 	.short	(.L_9 - .L_8)
	.align		4
.L_8:
        /*0028*/ 	.word	index@(triton_poi_fused__native_batch_norm_legit_no_training_convolution_elu_23)
        /*002c*/ 	.word	0x00000000
.L_9:


//--------------------- .nv.info.triton_poi_fused__native_batch_norm_legit_no_training_convolution_elu_23 --------------------------
	.section	.nv.info.triton_poi_fused__native_batch_norm_legit_no_training_convolution_elu_23,"",@"SHT_CUDA_INFO"
	.sectionflags	@""
	.align	4


	//----- nvinfo : EIATTR_CUDA_API_VERSION
	.align		4
        /*0000*/ 	.byte	0x04, 0x37
        /*0002*/ 	.short	(.L_11 - .L_10)
.L_10:
        /*0004*/ 	.word	0x0000007c


	//----- nvinfo : EIATTR_KPARAM_INFO
	.align		4
.L_11:
        /*0008*/ 	.byte	0x04, 0x17
        /*000a*/ 	.short	(.L_13 - .L_12)
.L_12:
        /*000c*/ 	.word	0x00000000
        /*0010*/ 	.short	0x0007
        /*0012*/ 	.short	0x0038
        /*0014*/ 	.byte	0x00, 0xf0, 0x11, 0x00


	//----- nvinfo : EIATTR_KPARAM_INFO
	.align		4
.L_13:
        /*0018*/ 	.byte	0x04, 0x17
        /*001a*/ 	.short	(.L_15 - .L_14)
.L_14:
        /*001c*/ 	.word	0x00000000
        /*0020*/ 	.short	0x0006
        /*0022*/ 	.short	0x0030
        /*0024*/ 	.byte	0x00, 0xf4, 0x21, 0x00


	//----- nvinfo : EIATTR_KPARAM_INFO
	.align		4
.L_15:
        /*0028*/ 	.byte	0x04, 0x17
        /*002a*/ 	.short	(.L_17 - .L_16)
.L_16:
        /*002c*/ 	.word	0x00000000
        /*0030*/ 	.short	0x0005
        /*0032*/ 	.short	0x0028
        /*0034*/ 	.byte	0x00, 0xf4, 0x21, 0x00


	//----- nvinfo : EIATTR_KPARAM_INFO
	.align		4
.L_17:
        /*0038*/ 	.byte	0x04, 0x17
        /*003a*/ 	.short	(.L_19 - .L_18)
.L_18:
        /*003c*/ 	.word	0x00000000
        /*0040*/ 	.short	0x0004
        /*0042*/ 	.short	0x0020
        /*0044*/ 	.byte	0x00, 0xf4, 0x21, 0x00


	//----- nvinfo : EIATTR_KPARAM_INFO
	.align		4
.L_19:
        /*0048*/ 	.byte	0x04, 0x17
        /*004a*/ 	.short	(.L_21 - .L_20)
.L_20:
        /*004c*/ 	.word	0x00000000
        /*0050*/ 	.short	0x0003
        /*0052*/ 	.short	0x0018
        /*0054*/ 	.byte	0x00, 0xf4, 0x21, 0x00


	//----- nvinfo : EIATTR_KPARAM_INFO
	.align		4
.L_21:
        /*0058*/ 	.byte	0x04, 0x17
        /*005a*/ 	.short	(.L_23 - .L_22)
.L_22:
        /*005c*/ 	.word	0x00000000
        /*0060*/ 	.short	0x0002
        /*0062*/ 	.short	0x0010
        /*0064*/ 	.byte	0x00, 0xf4, 0x21, 0x00


	//----- nvinfo : EIATTR_KPARAM_INFO
	.align		4
.L_23:
        /*0068*/ 	.byte	0x04, 0x17
        /*006a*/ 	.short	(.L_25 - .L_24)
.L_24:
        /*006c*/ 	.word	0x00000000
        /*0070*/ 	.short	0x0001
        /*0072*/ 	.short	0x0008
        /*0074*/ 	.byte	0x00, 0xf4, 0x21, 0x00


	//----- nvinfo : EIATTR_KPARAM_INFO
	.align		4
.L_25:
        /*0078*/ 	.byte	0x04, 0x17
        /*007a*/ 	.short	(.L_27 - .L_26)
.L_26:
        /*007c*/ 	.word	0x00000000
        /*0080*/ 	.short	0x0000
        /*0082*/ 	.short	0x0000
        /*0084*/ 	.byte	0x00, 0xf4, 0x21, 0x00


	//----- nvinfo : EIATTR_SPARSE_MMA_MASK
	.align		4
.L_27:
        /*0088*/ 	.byte	0x03, 0x50
        /*008a*/ 	.short	0x0000


	//----- nvinfo : EIATTR_MAXREG_COUNT
	.align		4
        /*008c*/ 	.byte	0x03, 0x1b
        /*008e*/ 	.short	0x00ff


	//----- nvinfo : EIATTR_EXIT_INSTR_OFFSETS
	.align		4
        /*0090*/ 	.byte	0x04, 0x1c
        /*0092*/ 	.short	(.L_29 - .L_28)


	//   ....[0]....
.L_28:
        /*0094*/ 	.word	0x00001240


	//----- nvinfo : EIATTR_REQNTID
	.align		4
.L_29:
        /*0098*/ 	.byte	0x04, 0x10
        /*009a*/ 	.short	(.L_31 - .L_30)
.L_30:
        /*009c*/ 	.word	0x00000080
        /*00a0*/ 	.word	0x00000001
        /*00a4*/ 	.word	0x00000001


	//----- nvinfo : EIATTR_CBANK_PARAM_SIZE
	.align		4
.L_31:
        /*00a8*/ 	.byte	0x03, 0x19
        /*00aa*/ 	.short	0x003c


	//----- nvinfo : EIATTR_PARAM_CBANK
	.align		4
        /*00ac*/ 	.byte	0x04, 0x0a
        /*00ae*/ 	.short	(.L_33 - .L_32)
	.align		4
.L_32:
        /*00b0*/ 	.word	index@(.nv.constant0.triton_poi_fused__native_batch_norm_legit_no_training_convolution_elu_23)
        /*00b4*/ 	.short	0x0210
        /*00b6*/ 	.short	0x003c


	//----- nvinfo : EIATTR_SW_WAR
	.align		4
.L_33:
        /*00b8*/ 	.byte	0x04, 0x36
        /*00ba*/ 	.short	(.L_35 - .L_34)
.L_34:
        /*00bc*/ 	.word	0x00000008
.L_35:


//--------------------- .nv.callgraph             --------------------------
	.section	.nv.callgraph,"",@"SHT_CUDA_CALLGRAPH"
	.align	4
	.sectionentsize	8
	.align		4
        /*0000*/ 	.word	0x00000000
	.align		4
        /*0004*/ 	.word	0xffffffff
	.align		4
        /*0008*/ 	.word	0x00000000
	.align		4
        /*000c*/ 	.word	0xfffffffe
	.align		4
        /*0010*/ 	.word	0x00000000
	.align		4
        /*0014*/ 	.word	0xfffffffd
	.align		4
        /*0018*/ 	.word	0x00000000
	.align		4
        /*001c*/ 	.word	0xfffffffc


//--------------------- .nv.constant4             --------------------------
	.section	.nv.constant4,"a",@progbits
	.align	8
	.align		8
.nv.constant4:
        /*0000*/ 	.dword	_$_str
	.align		8
        /*0008*/ 	.dword	_$_str_$_2


//--------------------- .text.triton_poi_fused__native_batch_norm_legit_no_training_convolution_elu_23 --------------------------
	.section	.text.triton_poi_fused__native_batch_norm_legit_no_training_convolution_elu_23,"ax",@progbits
	.align	128
        .global         triton_poi_fused__native_batch_norm_legit_no_training_convolution_elu_23
        .type           triton_poi_fused__native_batch_norm_legit_no_training_convolution_elu_23,@function
        .size           triton_poi_fused__native_batch_norm_legit_no_training_convolution_elu_23,(.L_x_1 - triton_poi_fused__native_batch_norm_legit_no_training_convolution_elu_23)
        .other          triton_poi_fused__native_batch_norm_legit_no_training_convolution_elu_23,@"STO_CUDA_ENTRY STV_DEFAULT"
triton_poi_fused__native_batch_norm_legit_no_training_convolution_elu_23:
.text.triton_poi_fused__native_batch_norm_legit_no_training_convolution_elu_23:
[----:B------:R-:W-:Y:S08]  /*0000*/  LDC R1, c[0x0][0x28] ;  /* 0x00000a00ff017b82 */ /* 0x000ff00000000800 */
[----:B------:R-:W1:Y:S01]  /*0010*/  LDC.64 R20, c[0x0][0x230] ;  /* 0x00008c00ff147b82 */ /* 0x000e620000000a00 */
[----:B------:R-:W-:Y:S01]  /*0020*/  ULDC.64 UR4, c[0x0][0x208] ;  /* 0x0000820000047ab9 */ /* 0x000fe20000000a00 */
[----:B------:R-:W2:Y:S01]  /*0030*/  S2R R0, SR_TID.X ;  /* 0x0000000000007919 */ /* 0x000ea20000002100 */
[----:B------:R-:W3:Y:S05]  /*0040*/  S2R R9, SR_CTAID.X ;  /* 0x0000000000097919 */ /* 0x000eea0000002500 */
[----:B------:R-:W4:Y:S01]  /*0050*/  LDC.64 R2, c[0x0][0x210] ;  /* 0x00008400ff027b82 */ /* 0x000f220000000a00 */
[----:B-1----:R-:W5:Y:S07]  /*0060*/  LDG.E R20, desc[UR4][R20.64] ;  /* 0x0000000414147981 */ /* 0x002f6e000c1e1900 */
[----:B------:R-:W1:Y:S08]  /*0070*/  LDC.64 R24, c[0x0][0x220] ;  /* 0x00008800ff187b82 */ /* 0x000e700000000a00 */
[----:B------:R-:W1:Y:S01]  /*0080*/  LDC.64 R22, c[0x0][0x228] ;  /* 0x00008a00ff167b82 */ /* 0x000e620000000a00 */
[----:B--2---:R-:W-:-:S04]  /*0090*/  SHF.L.U32 R0, R0, 0x2, RZ ;  /* 0x0000000200007819 */ /* 0x004fc800000006ff */
[----:B------:R-:W-:-:S03]  /*00a0*/  LOP3.LUT R0, R0, 0x1fc, RZ, 0xc0, !PT ;  /* 0x000001fc00007812 */ /* 0x000fc600078ec0ff */
[----:B------:R-:W2:Y:S01]  /*00b0*/  LDC.64 R14, c[0x0][0x238] ;  /* 0x00008e00ff0e7b82 */ /* 0x000ea20000000a00 */
[----:B---3--:R-:W-:-:S05]  /*00c0*/  LEA R9, R9, R0, 0xa ;  /* 0x0000000009097211 */ /* 0x008fca00078e50ff */
[----:B----4-:R-:W-:Y:S02]  /*00d0*/  IMAD.WIDE R2, R9, 0x4, R2 ;  /* 0x0000000409027825 */ /* 0x010fe400078e0202 */
[----:B------:R-:W3:Y:S01]  /*00e0*/  LDC.64 R12, c[0x0][0x240] ;  /* 0x00009000ff0c7b82 */ /* 0x000ee20000000a00 */
[----:B-1----:R-:W4:Y:S04]  /*00f0*/  LDG.E R10, desc[UR4][R24.64] ;  /* 0x00000004180a7981 */ /* 0x002f28000c1e1900 */
[----:B------:R-:W4:Y:S04]  /*0100*/  LDG.E.128 R16, desc[UR4][R2.64] ;  /* 0x0000000402107981 */ /* 0x000f28000c1e1d00 */
[----:B0-----:R0:W4:Y:S04]  /*0110*/  LDG.E R8, desc[UR4][R22.64] ;  /* 0x0000000416087981 */ /* 0x001128000c1e1900 */
[----:B------:R-:W4:Y:S04]  /*0120*/  LDG.E.128 R4, desc[UR4][R2.64+0x800] ;  /* 0x0008000402047981 */ /* 0x000f28000c1e1d00 */
[----:B--2---:R-:W2:Y:S04]  /*0130*/  LDG.E R11, desc[UR4][R14.64] ;  /* 0x000000040e0b7981 */ /* 0x004ea8000c1e1900 */
[----:B---3--:R1:W2:Y:S01]  /*0140*/  LDG.E R0, desc[UR4][R12.64] ;  /* 0x000000040c007981 */ /* 0x0082a2000c1e1900 */
[----:B0-----:R-:W-:Y:S01]  /*0150*/  HFMA2.MMA R22, -RZ, RZ, 1.625, 0 ;  /* 0x3e800000ff167435 */ /* 0x001fe200000001ff */
[----:B-----5:R-:W-:-:S04]  /*0160*/  FADD R20, R20, 9.9999997473787516356e-06 ;  /* 0x3727c5ac14147421 */ /* 0x020fc80000000000 */
[----:B------:R-:W0:Y:S02]  /*0170*/  MUFU.SQRT R21, R20 ;  /* 0x0000001400157308 */ /* 0x000e240000002000 */
[C---:B0-----:R-:W-:Y:S02]  /*0180*/  FSETP.GT.AND P0, PT, R21.reuse, 8.50705917302346158658e+37, PT ;  /* 0x7e8000001500780b */ /* 0x041fe40003f04000 */
[----:B------:R-:W-:Y:S02]  /*0190*/  FSETP.GEU.AND P1, PT, R21, 1.175494350822287508e-38, PT ;  /* 0x008000001500780b */ /* 0x000fe40003f2e000 */
[----:B------:R-:W-:Y:S01]  /*01a0*/  FSEL R22, R22, 1, P0 ;  /* 0x3f80000016167808 */ /* 0x000fe20000000000 */
[--C-:B----4-:R-:W-:Y:S01]  /*01b0*/  FADD R16, R16, R10.reuse ;  /* 0x0000000a10107221 */ /* 0x110fe20000000000 */
[----:B------:R-:W-:-:S07]  /*01c0*/  FADD R17, R17, R10 ;  /* 0x0000000a11117221 */ /* 0x000fce0000000000 */
[----:B------:R-:W-:Y:S01]  /*01d0*/  @P0 FMUL R21, R21, 0.25 ;  /* 0x3e80000015150820 */ /* 0x000fe20000400000 */
[----:B------:R-:W-:Y:S01]  /*01e0*/  FADD R18, R18, R10 ;  /* 0x0000000a12127221 */ /* 0x000fe20000000000 */
[----:B------:R-:W-:Y:S01]  /*01f0*/  @!P1 FMUL R22, R22, 16777216 ;  /* 0x4b80000016169820 */ /* 0x000fe20000400000 */
[----:B-1----:R-:W-:Y:S01]  /*0200*/  FADD R13, -R8, R16 ;  /* 0x00000010080d7221 */ /* 0x002fe20000000100 */
[----:B------:R-:W-:Y:S01]  /*0210*/  @!P1 FMUL R21, R21, 16777216 ;  /* 0x4b80000015159820 */ /* 0x000fe20000400000 */
[--C-:B------:R-:W-:Y:S01]  /*0220*/  FADD R19, R19, R10.reuse ;  /* 0x0000000a13137221 */ /* 0x100fe20000000000 */
[--C-:B------:R-:W-:Y:S01]  /*0230*/  FADD R4, R4, R10.reuse ;  /* 0x0000000a04047221 */ /* 0x100fe20000000000 */
[--C-:B------:R-:W-:Y:S01]  /*0240*/  FADD R5, R5, R10.reuse ;  /* 0x0000000a05057221 */ /* 0x100fe20000000000 */
[--C-:B------:R-:W-:Y:S01]  /*0250*/  FADD R6, R6, R10.reuse ;  /* 0x0000000a06067221 */ /* 0x100fe20000000000 */
[----:B------:R-:W-:Y:S01]  /*0260*/  FADD R7, R7, R10 ;  /* 0x0000000a07077221 */ /* 0x000fe20000000000 */
[----:B------:R-:W0:Y:S01]  /*0270*/  MUFU.RCP R21, R21 ;  /* 0x0000001500157308 */ /* 0x000e220000001000 */
[C---:B------:R-:W-:Y:S01]  /*0280*/  FADD R15, -R8.reuse, R18 ;  /* 0x00000012080f7221 */ /* 0x040fe20000000100 */
[C---:B------:R-:W-:Y:S01]  /*0290*/  FADD R29, -R8.reuse, R19 ;  /* 0x00000013081d7221 */ /* 0x040fe20000000100 */
[C---:B------:R-:W-:Y:S01]  /*02a0*/  FADD R23, -R8.reuse, R6 ;  /* 0x0000000608177221 */ /* 0x040fe20000000100 */
[C---:B------:R-:W-:Y:S01]  /*02b0*/  FADD R25, -R8.reuse, R5 ;  /* 0x0000000508197221 */ /* 0x040fe20000000100 */
[C---:B------:R-:W-:Y:S01]  /*02c0*/  FADD R27, -R8.reuse, R4 ;  /* 0x00000004081b7221 */ /* 0x040fe20000000100 */
[----:B------:R1:W-:Y:S04]  /*02d0*/  STG.E.128 desc[UR4][R2.64], R16 ;  /* 0x0000001002007986 */ /* 0x0003e8000c101d04 */
[----:B------:R-:W-:Y:S01]  /*02e0*/  STG.E.128 desc[UR4][R2.64+0x800], R4 ;  /* 0x0008000402007986 */ /* 0x000fe2000c101d04 */
[----:B0-----:R-:W-:Y:S01]  /*02f0*/  FMUL R14, R21, R22 ;  /* 0x00000016150e7220 */ /* 0x001fe20000400000 */
[----:B------:R-:W-:-:S03]  /*0300*/  FADD R21, -R8, R7 ;  /* 0x0000000708157221 */ /* 0x000fc60000000100 */
[-C--:B------:R-:W-:Y:S01]  /*0310*/  FMUL R12, R13, R14.reuse ;  /* 0x0000000e0d0c7220 */ /* 0x080fe20000400000 */
[----:B------:R-:W-:Y:S01]  /*0320*/  FADD R13, -R8, R17 ;  /* 0x00000011080d7221 */ /* 0x000fe20000000100 */
[-C--:B------:R-:W-:Y:S01]  /*0330*/  FMUL R15, R15, R14.reuse ;  /* 0x0000000e0f0f7220 */ /* 0x080fe20000400000 */
[----:B------:R-:W-:Y:S01]  /*0340*/  FMUL R10, R23, R14 ;  /* 0x0000000e170a7220 */ /* 0x000fe20000400000 */
[--C-:B--2---:R-:W-:Y:S01]  /*0350*/  FFMA R12, R11, R12, R0.reuse ;  /* 0x0000000c0b0c7223 */ /* 0x104fe20000000000 */
[-C--:B------:R-:W-:Y:S01]  /*0360*/  FMUL R13, R13, R14.reuse ;  /* 0x0000000e0d0d7220 */ /* 0x080fe20000400000 */
[-C--:B------:R-:W-:Y:S01]  /*0370*/  FMUL R25, R25, R14.reuse ;  /* 0x0000000e19197220 */ /* 0x080fe20000400000 */
[-C--:B------:R-:W-:Y:S01]  /*0380*/  FMUL R27, R27, R14.reuse ;  /* 0x0000000e1b1b7220 */ /* 0x080fe20000400000 */
[C---:B------:R-:W-:Y:S01]  /*0390*/  FMUL R20, R12.reuse, 1.4426950216293334961 ;  /* 0x3fb8aa3b0c147820 */ /* 0x040fe20000400000 */
[--C-:B------:R-:W-:Y:S01]  /*03a0*/  FFMA R13, R11, R13, R0.reuse ;  /* 0x0000000d0b0d7223 */ /* 0x100fe20000000000 */
[----:B------:R-:W-:Y:S01]  /*03b0*/  FADD.FTZ R8, |R12|, -RZ ;  /* 0x800000ff0c087221 */ /* 0x000fe20000010200 */
[-C--:B------:R-:W-:Y:S01]  /*03c0*/  FMUL R29, R29, R14.reuse ;  /* 0x0000000e1d1d7220 */ /* 0x080fe20000400000 */
[----:B------:R-:W-:Y:S01]  /*03d0*/  FMUL R21, R21, R14 ;  /* 0x0000000e15157220 */ /* 0x000fe20000400000 */
[C---:B------:R-:W-:Y:S01]  /*03e0*/  FMUL R24, R13.reuse, 1.4426950216293334961 ;  /* 0x3fb8aa3b0d187820 */ /* 0x040fe20000400000 */
[----:B------:R-:W0:Y:S01]  /*03f0*/  FRND R20, R20 ;  /* 0x0000001400147307 */ /* 0x000e220000201000 */
[----:B-1----:R-:W-:Y:S01]  /*0400*/  FADD.FTZ R16, |R13|, -RZ ;  /* 0x800000ff0d107221 */ /* 0x002fe20000010200 */
[----:B------:R-:W-:Y:S01]  /*0410*/  FSETP.GEU.AND P0, PT, R8, 0.40999999642372131348, PT ;  /* 0x3ed1eb850800780b */ /* 0x000fe20003f0e000 */
[C-C-:B------:R-:W-:Y:S01]  /*0420*/  FFMA R14, R11.reuse, R15, R0.reuse ;  /* 0x0000000f0b0e7223 */ /* 0x140fe20000000000 */
[C-C-:B------:R-:W-:Y:S01]  /*0430*/  FFMA R10, R11.reuse, R10, R0.reuse ;  /* 0x0000000a0b0a7223 */ /* 0x140fe20000000000 */
[C-C-:B------:R-:W-:Y:S01]  /*0440*/  FFMA R18, R11.reuse, R25, R0.reuse ;  /* 0x000000190b127223 */ /* 0x140fe20000000000 */
[----:B------:R-:W-:Y:S01]  /*0450*/  FSETP.GEU.AND P1, PT, R16, 0.40999999642372131348, PT ;  /* 0x3ed1eb851000780b */ /* 0x000fe20003f2e000 */
[C-C-:B------:R-:W-:Y:S01]  /*0460*/  FFMA R8, R11.reuse, R27, R0.reuse ;  /* 0x0000001b0b087223 */ /* 0x140fe20000000000 */
[----:B------:R-:W1:Y:S01]  /*0470*/  FRND R24, R24 ;  /* 0x0000001800187307 */ /* 0x000e620000201000 */
[C-C-:B------:R-:W-:Y:S01]  /*0480*/  FFMA R15, R11.reuse, R29, R0.reuse ;  /* 0x0000001d0b0f7223 */ /* 0x140fe20000000000 */
[----:B------:R-:W-:Y:S01]  /*0490*/  FFMA R11, R11, R21, R0 ;  /* 0x000000150b0b7223 */ /* 0x000fe20000000000 */
[----:B------:R-:W-:Y:S01]  /*04a0*/  MOV R16, 0x3ab5ebe6 ;  /* 0x3ab5ebe600107802 */ /* 0x000fe20000000f00 */
[----:B------:R-:W-:Y:S01]  /*04b0*/  FMUL R23, R14, 1.4426950216293334961 ;  /* 0x3fb8aa3b0e177820 */ /* 0x000fe20000400000 */
[----:B0-----:R-:W-:-:S05]  /*04c0*/  FSEL R19, R20, RZ, P0 ;  /* 0x000000ff14137208 */ /* 0x001fca0000000000 */
[----:B------:R-:W-:Y:S01]  /*04d0*/  FRND R23, R23 ;  /* 0x0000001700177307 */ /* 0x000fe20000201000 */
[C---:B------:R-:W-:Y:S01]  /*04e0*/  FSETP.NEU.AND P6, PT, R19.reuse, 128, PT ;  /* 0x430000001300780b */ /* 0x040fe20003fcd000 */
[----:B------:R-:W-:Y:S01]  /*04f0*/  FFMA.FTZ R0, -R19, 0.693145751953125, R12 ;  /* 0x3f31720013007823 */ /* 0x000fe2000001010c */
[----:B-1----:R-:W-:-:S03]  /*0500*/  FSEL R24, R24, RZ, P1 ;  /* 0x000000ff18187208 */ /* 0x002fc60000800000 */
[C---:B------:R-:W-:Y:S01]  /*0510*/  FFMA.FTZ R17, -R19.reuse, 1.428606765330187045e-06, R0 ;  /* 0x35bfbe8e13117823 */ /* 0x040fe20000010100 */
[----:B------:R-:W-:Y:S02]  /*0520*/  FSEL R22, R19, 127, P6 ;  /* 0x42fe000013167808 */ /* 0x000fe40003000000 */
[C---:B------:R-:W-:Y:S01]  /*0530*/  FSETP.NEU.AND P5, PT, R24.reuse, 128, PT ;  /* 0x430000001800780b */ /* 0x040fe20003fad000 */
[C---:B------:R-:W-:Y:S01]  /*0540*/  FFMA.FTZ R21, -R24.reuse, 0.693145751953125, R13 ;  /* 0x3f31720018157823 */ /* 0x040fe2000001010d */
[C---:B------:R-:W-:Y:S02]  /*0550*/  FFMA.FTZ R26, R17.reuse, R16, 0.0083824126049876213074 ;  /* 0x3c095663111a7423 */ /* 0x040fe40000010010 */
[C---:B------:R-:W-:Y:S01]  /*0560*/  FSEL R0, R24.reuse, 127, P5 ;  /* 0x42fe000018007808 */ /* 0x040fe20002800000 */
[----:B------:R-:W-:Y:S01]  /*0570*/  FFMA.FTZ R21, -R24, 1.428606765330187045e-06, R21 ;  /* 0x35bfbe8e18157823 */ /* 0x000fe20000010115 */
[----:B------:R-:W-:Y:S01]  /*0580*/  FFMA.FTZ R26, R17, R26, 0.041667830199003219604 ;  /* 0x3d2aabe3111a7423 */ /* 0x000fe2000001001a */
[----:B------:R-:W0:Y:S02]  /*0590*/  MUFU.EX2 R22, R22 ;  /* 0x0000001600167308 */ /* 0x000e240000000800 */
[----:B------:R-:W-:Y:S01]  /*05a0*/  FFMA.FTZ R20, R21, R16, 0.0083824126049876213074 ;  /* 0x3c09566315147423 */ /* 0x000fe20000010010 */
[----:B------:R-:W-:-:S03]  /*05b0*/  FFMA.FTZ R28, R17, R26, 0.16666397452354431152 ;  /* 0x3e2aa9f6111c7423 */ /* 0x000fc6000001001a */
[----:B------:R-:W-:Y:S01]  /*05c0*/  FFMA.FTZ R20, R21, R20, 0.041667830199003219604 ;  /* 0x3d2aabe315147423 */ /* 0x000fe20000010014 */
[----:B------:R-:W-:Y:S01]  /*05d0*/  FFMA.FTZ R28, R17, R28, 0.49999994039535522461 ;  /* 0x3efffffe111c7423 */ /* 0x000fe2000001001c */
[----:B------:R-:W1:Y:S02]  /*05e0*/  MUFU.EX2 R0, R0 ;  /* 0x0000000000007308 */ /* 0x000e640000000800 */
[----:B------:R-:W-:Y:S01]  /*05f0*/  FFMA.FTZ R26, R21, R20, 0.16666397452354431152 ;  /* 0x3e2aa9f6151a7423 */ /* 0x000fe20000010014 */
[----:B------:R-:W-:Y:S01]  /*0600*/  FADD.FTZ R20, |R14|, -RZ ;  /* 0x800000ff0e147221 */ /* 0x000fe20000010200 */
[----:B------:R-:W-:Y:S02]  /*0610*/  FMUL R28, R17, R28 ;  /* 0x0000001c111c7220 */ /* 0x000fe40000400000 */
[----:B------:R-:W-:Y:S01]  /*0620*/  FFMA.FTZ R26, R21, R26, 0.49999994039535522461 ;  /* 0x3efffffe151a7423 */ /* 0x000fe2000001001a */
[----:B0-----:R-:W-:Y:S01]  /*0630*/  FADD R27, R22, -1 ;  /* 0xbf800000161b7421 */ /* 0x001fe20000000000 */
[----:B------:R-:W-:Y:S01]  /*0640*/  FSETP.GEU.AND P0, PT, R20, 0.40999999642372131348, PT ;  /* 0x3ed1eb851400780b */ /* 0x000fe20003f0e000 */
[----:B------:R-:W-:Y:S01]  /*0650*/  FFMA.FTZ R25, R17, R28, R17 ;  /* 0x0000001c11197223 */ /* 0x000fe20000010011 */
[----:B------:R-:W-:Y:S01]  /*0660*/  FMUL R26, R21, R26 ;  /* 0x0000001a151a7220 */ /* 0x000fe20000400000 */
[----:B------:R-:W-:Y:S01]  /*0670*/  FMUL R20, R15, 1.4426950216293334961 ;  /* 0x3fb8aa3b0f147820 */ /* 0x000fe20000400000 */
[----:B------:R-:W-:Y:S01]  /*0680*/  FSEL R23, R23, RZ, P0 ;  /* 0x000000ff17177208 */ /* 0x000fe20000000000 */
[----:B------:R-:W-:Y:S01]  /*0690*/  FFMA.FTZ R22, R22, R25, R27 ;  /* 0x0000001916167223 */ /* 0x000fe2000001001b */
[----:B------:R-:W-:Y:S01]  /*06a0*/  FFMA.FTZ R21, R21, R26, R21 ;  /* 0x0000001a15157223 */ /* 0x000fe20000010015 */
[C---:B-1----:R-:W-:Y:S01]  /*06b0*/  FADD R17, R0.reuse, -1 ;  /* 0xbf80000000117421 */ /* 0x042fe20000000000 */
[C---:B------:R-:W-:Y:S01]  /*06c0*/  FSETP.NEU.AND P4, PT, R23.reuse, 128, PT ;  /* 0x430000001700780b */ /* 0x040fe20003f8d000 */
[C---:B------:R-:W-:Y:S01]  /*06d0*/  FFMA.FTZ R26, -R23.reuse, 0.693145751953125, R14 ;  /* 0x3f317200171a7823 */ /* 0x040fe2000001010e */
[----:B------:R-:W-:Y:S01]  /*06e0*/  FRND R20, R20 ;  /* 0x0000001400147307 */ /* 0x000fe20000201000 */
[----:B------:R-:W-:Y:S01]  /*06f0*/  FFMA.FTZ R0, R0, R21, R17 ;  /* 0x0000001500007223 */ /* 0x000fe20000010011 */
[C---:B------:R-:W-:Y:S01]  /*0700*/  FSEL R25, R23.reuse, 127, P4 ;  /* 0x42fe000017197808 */ /* 0x040fe20002000000 */
[----:B------:R-:W-:Y:S01]  /*0710*/  FFMA.FTZ R17, -R23, 1.428606765330187045e-06, R26 ;  /* 0x35bfbe8e17117823 */ /* 0x000fe2000001011a */
[----:B------:R-:W-:Y:S01]  /*0720*/  FSEL R27, R19, 127, P6 ;  /* 0x42fe0000131b7808 */ /* 0x000fe20003000000 */
[----:B------:R-:W-:Y:S01]  /*0730*/  FADD.FTZ R19, |R8|, -RZ ;  /* 0x800000ff08137221 */ /* 0x000fe20000010200 */
[----:B------:R-:W-:Y:S01]  /*0740*/  @!P6 FADD R22, R22, R22 ;  /* 0x000000161616e221 */ /* 0x000fe20000000000 */
[C---:B------:R-:W-:Y:S01]  /*0750*/  FFMA.FTZ R26, R17.reuse, R16, 0.0083824126049876213074 ;  /* 0x3c095663111a7423 */ /* 0x040fe20000010010 */
[----:B------:R-:W0:Y:S01]  /*0760*/  MUFU.EX2 R21, R25 ;  /* 0x0000001900157308 */ /* 0x000e220000000800 */
[----:B------:R-:W-:Y:S01]  /*0770*/  FSETP.NEU.AND P6, PT, R12, RZ, PT ;  /* 0x000000ff0c00720b */ /* 0x000fe20003fcd000 */
[----:B------:R-:W-:Y:S01]  /*0780*/  @!P5 FADD R0, R0, R0 ;  /* 0x000000000000d221 */ /* 0x000fe20000000000 */
[----:B------:R-:W-:Y:S01]  /*0790*/  FFMA.FTZ R26, R17, R26, 0.041667830199003219604 ;  /* 0x3d2aabe3111a7423 */ /* 0x000fe2000001001a */
[----:B------:R-:W-:-:S02]  /*07a0*/  FSETP.GEU.AND P3, PT, R19, 0.40999999642372131348, PT ;  /* 0x3ed1eb851300780b */ /* 0x000fc40003f6e000 */
[----:B------:R-:W-:Y:S01]  /*07b0*/  FSEL R19, R23, 127, P4 ;  /* 0x42fe000017137808 */ /* 0x000fe20002000000 */
[----:B------:R-:W-:Y:S01]  /*07c0*/  FFMA.FTZ R28, R17, R26, 0.16666397452354431152 ;  /* 0x3e2aa9f6111c7423 */ /* 0x000fe2000001001a */
[----:B------:R-:W-:Y:S01]  /*07d0*/  FADD.FTZ R26, |R15|, -RZ ;  /* 0x800000ff0f1a7221 */ /* 0x000fe20000010200 */
[----:B------:R-:W-:Y:S02]  /*07e0*/  FSETP.GT.AND P1, PT, R27, 128, PT ;  /* 0x430000001b00780b */ /* 0x000fe40003f24000 */
[C---:B------:R-:W-:Y:S02]  /*07f0*/  FFMA.FTZ R28, R17.reuse, R28, 0.49999994039535522461 ;  /* 0x3efffffe111c7423 */ /* 0x040fe4000001001c */
[----:B------:R-:W-:Y:S02]  /*0800*/  FSETP.GEU.AND P0, PT, R26, 0.40999999642372131348, PT ;  /* 0x3ed1eb851a00780b */ /* 0x000fe40003f0e000 */
[----:B------:R-:W-:Y:S01]  /*0810*/  FMUL R28, R17, R28 ;  /* 0x0000001c111c7220 */ /* 0x000fe20000400000 */
[----:B0-----:R-:W-:Y:S01]  /*0820*/  FADD R26, R21, -1 ;  /* 0xbf800000151a7421 */ /* 0x001fe20000000000 */
[----:B------:R-:W-:-:S02]  /*0830*/  FSEL R20, R20, RZ, P0 ;  /* 0x000000ff14147208 */ /* 0x000fc40000000000 */
[----:B------:R-:W-:Y:S01]  /*0840*/  FFMA.FTZ R28, R17, R28, R17 ;  /* 0x0000001c111c7223 */ /* 0x000fe20000010011 */
[----:B------:R-:W-:Y:S02]  /*0850*/  FSETP.GEU.AND P0, PT, R27, -25, PT ;  /* 0xc1c800001b00780b */ /* 0x000fe40003f0e000 */
[C---:B------:R-:W-:Y:S01]  /*0860*/  FFMA.FTZ R17, -R20.reuse, 0.693145751953125, R15 ;  /* 0x3f31720014117823 */ /* 0x040fe2000001010f */
[C---:B------:R-:W-:Y:S01]  /*0870*/  FSETP.NEU.AND P2, PT, R20.reuse, 128, PT ;  /* 0x430000001400780b */ /* 0x040fe20003f4d000 */
[----:B------:R-:W-:Y:S02]  /*0880*/  FFMA.FTZ R21, R21, R28, R26 ;  /* 0x0000001c15157223 */ /* 0x000fe4000001001a */
[C---:B------:R-:W-:Y:S01]  /*0890*/  FFMA.FTZ R17, -R20.reuse, 1.428606765330187045e-06, R17 ;  /* 0x35bfbe8e14117823 */ /* 0x040fe20000010111 */
[C---:B------:R-:W-:Y:S01]  /*08a0*/  FSEL R25, R20.reuse, 127, P2 ;  /* 0x42fe000014197808 */ /* 0x040fe20001000000 */
[----:B------:R-:W-:Y:S01]  /*08b0*/  @!P4 FADD R21, R21, R21 ;  /* 0x000000151515c221 */ /* 0x000fe20000000000 */
[----:B------:R-:W-:Y:S01]  /*08c0*/  FSEL R20, R20, 127, P2 ;  /* 0x42fe000014147808 */ /* 0x000fe20001000000 */
[----:B------:R-:W-:-:S03]  /*08d0*/  FFMA.FTZ R26, R17, R16, 0.0083824126049876213074 ;  /* 0x3c095663111a7423 */ /* 0x000fc60000010010 */
[----:B------:R-:W0:Y:S01]  /*08e0*/  MUFU.EX2 R25, R25 ;  /* 0x0000001900197308 */ /* 0x000e220000000800 */
[----:B------:R-:W-:-:S04]  /*08f0*/  FFMA.FTZ R26, R17, R26, 0.041667830199003219604 ;  /* 0x3d2aabe3111a7423 */ /* 0x000fc8000001001a */
[----:B------:R-:W-:-:S04]  /*0900*/  FFMA.FTZ R26, R17, R26, 0.16666397452354431152 ;  /* 0x3e2aa9f6111a7423 */ /* 0x000fc8000001001a */
[----:B------:R-:W-:-:S04]  /*0910*/  FFMA.FTZ R26, R17, R26, 0.49999994039535522461 ;  /* 0x3efffffe111a7423 */ /* 0x000fc8000001001a */
[----:B------:R-:W-:Y:S01]  /*0920*/  FMUL R26, R17, R26 ;  /* 0x0000001a111a7220 */ /* 0x000fe20000400000 */
[----:B0-----:R-:W-:-:S03]  /*0930*/  FADD R28, R25, -1 ;  /* 0xbf800000191c7421 */ /* 0x001fc60000000000 */
[----:B------:R-:W-:-:S04]  /*0940*/  FFMA.FTZ R26, R17, R26, R17 ;  /* 0x0000001a111a7223 */ /* 0x000fc80000010011 */
[----:B------:R-:W-:Y:S01]  /*0950*/  FFMA.FTZ R17, R25, R26, R28 ;  /* 0x0000001a19117223 */ /* 0x000fe2000001001c */
[----:B------:R-:W-:Y:S01]  /*0960*/  FMUL R26, R8, 1.4426950216293334961 ;  /* 0x3fb8aa3b081a7820 */ /* 0x000fe20000400000 */
[----:B------:R-:W-:Y:S02]  /*0970*/  FSEL R25, R22, +INF , !P1 ;  /* 0x7f80000016197808 */ /* 0x000fe40004800000 */
[----:B------:R-:W-:Y:S01]  /*0980*/  FSETP.GT.AND P1, PT, R19, 128, PT ;  /* 0x430000001300780b */ /* 0x000fe20003f24000 */
[----:B------:R-:W-:Y:S01]  /*0990*/  @!P2 FADD R17, R17, R17 ;  /* 0x000000111111a221 */ /* 0x000fe20000000000 */
[----:B------:R-:W-:Y:S01]  /*09a0*/  FSETP.GT.AND P2, PT, R20, 128, PT ;  /* 0x430000001400780b */ /* 0x000fe20003f44000 */
[----:B------:R-:W0:Y:S02]  /*09b0*/  FRND R26, R26 ;  /* 0x0000001a001a7307 */ /* 0x000e240000201000 */
[----:B0-----:R-:W-:Y:S02]  /*09c0*/  FSEL R23, R26, RZ, P3 ;  /* 0x000000ff1a177208 */ /* 0x001fe40001800000 */
[----:B------:R-:W-:Y:S01]  /*09d0*/  FSETP.GEU.AND P3, PT, R19, -25, PT ;  /* 0xc1c800001300780b */ /* 0x000fe20003f6e000 */
[----:B------:R-:W-:Y:S01]  /*09e0*/  FADD R19, R12, R12 ;  /* 0x0000000c0c137221 */ /* 0x000fe20000000000 */
[----:B------:R-:W-:Y:S01]  /*09f0*/  @P6 FSEL R19, R25, -1, P0 ;  /* 0xbf80000019136808 */ /* 0x000fe20000000000 */
[C---:B------:R-:W-:Y:S01]  /*0a00*/  FFMA.FTZ R22, -R23.reuse, 0.693145751953125, R8 ;  /* 0x3f31720017167823 */ /* 0x040fe20000010108 */
[----:B------:R-:W-:-:S03]  /*0a10*/  FSETP.NEU.AND P0, PT, R23, 128, PT ;  /* 0x430000001700780b */ /* 0x000fc60003f0d000 */
[C---:B------:R-:W-:Y:S01]  /*0a20*/  FFMA.FTZ R25, -R23.reuse, 1.428606765330187045e-06, R22 ;  /* 0x35bfbe8e17197823 */ /* 0x040fe20000010116 */
[C---:B------:R-:W-:Y:S02]  /*0a30*/  FSEL R26, R23.reuse, 127, P0 ;  /* 0x42fe0000171a7808 */ /* 0x040fe40000000000 */
[----:B------:R-:W-:Y:S01]  /*0a40*/  FSEL R23, R23, 127, P0 ;  /* 0x42fe000017177808 */ /* 0x000fe20000000000 */
[----:B------:R-:W-:-:S04]  /*0a50*/  FFMA.FTZ R22, R25, R16, 0.0083824126049876213074 ;  /* 0x3c09566319167423 */ /* 0x000fc80000010010 */
[C---:B------:R-:W-:Y:S02]  /*0a60*/  FFMA.FTZ R28, R25.reuse, R22, 0.041667830199003219604 ;  /* 0x3d2aabe3191c7423 */ /* 0x040fe40000010016 */
[----:B------:R-:W0:Y:S02]  /*0a70*/  MUFU.EX2 R22, R26 ;  /* 0x0000001a00167308 */ /* 0x000e240000000800 */
[----:B------:R-:W-:-:S04]  /*0a80*/  FFMA.FTZ R28, R25, R28, 0.16666397452354431152 ;  /* 0x3e2aa9f6191c7423 */ /* 0x000fc8000001001c */
[----:B------:R-:W-:-:S04]  /*0a90*/  FFMA.FTZ R28, R25, R28, 0.49999994039535522461 ;  /* 0x3efffffe191c7423 */ /* 0x000fc8000001001c */
[----:B------:R-:W-:-:S04]  /*0aa0*/  FMUL R28, R25, R28 ;  /* 0x0000001c191c7220 */ /* 0x000fc80000400000 */
[----:B------:R-:W-:Y:S01]  /*0ab0*/  FFMA.FTZ R25, R25, R28, R25 ;  /* 0x0000001c19197223 */ /* 0x000fe20000010019 */
[----:B0-----:R-:W-:Y:S01]  /*0ac0*/  FADD R27, R22, -1 ;  /* 0xbf800000161b7421 */ /* 0x001fe20000000000 */
[----:B------:R-:W-:Y:S01]  /*0ad0*/  FSEL R28, R24, 127, P5 ;  /* 0x42fe0000181c7808 */ /* 0x000fe20002800000 */
[----:B------:R-:W-:Y:S01]  /*0ae0*/  FADD.FTZ R24, |R18|, -RZ ;  /* 0x800000ff12187221 */ /* 0x000fe20000010200 */
[----:B------:R-:W-:Y:S01]  /*0af0*/  FSETP.NEU.AND P5, PT, R13, RZ, PT ;  /* 0x000000ff0d00720b */ /* 0x000fe20003fad000 */
[----:B------:R-:W-:Y:S01]  /*0b00*/  FFMA.FTZ R22, R22, R25, R27 ;  /* 0x0000001916167223 */ /* 0x000fe2000001001b */
[----:B------:R-:W-:Y:S01]  /*0b10*/  FMUL R25, R18, 1.4426950216293334961 ;  /* 0x3fb8aa3b12197820 */ /* 0x000fe20000400000 */
[----:B------:R-:W-:Y:S02]  /*0b20*/  FSETP.GT.AND P6, PT, R28, 128, PT ;  /* 0x430000001c00780b */ /* 0x000fe40003fc4000 */
[----:B------:R-:W-:Y:S01]  /*0b30*/  @!P0 FADD R22, R22, R22 ;  /* 0x0000001616168221 */ /* 0x000fe20000000000 */
[----:B------:R-:W-:-:S02]  /*0b40*/  FSETP.NEU.AND P0, PT, R8, RZ, PT ;  /* 0x000000ff0800720b */ /* 0x000fc40003f0d000 */
[----:B------:R-:W0:Y:S01]  /*0b50*/  FRND R25, R25 ;  /* 0x0000001900197307 */ /* 0x000e220000201000 */
[----:B------:R-:W-:Y:S01]  /*0b60*/  FSEL R26, R0, +INF , !P6 ;  /* 0x7f800000001a7808 */ /* 0x000fe20007000000 */
[----:B------:R-:W-:Y:S01]  /*0b70*/  FADD R0, R13, R13 ;  /* 0x0000000d0d007221 */ /* 0x000fe20000000000 */
[----:B------:R-:W-:-:S04]  /*0b80*/  FSETP.GEU.AND P6, PT, R24, 0.40999999642372131348, PT ;  /* 0x3ed1eb851800780b */ /* 0x000fc80003fce000 */
[----:B0-----:R-:W-:Y:S02]  /*0b90*/  FSEL R27, R25, RZ, P6 ;  /* 0x000000ff191b7208 */ /* 0x001fe40003000000 */
[----:B------:R-:W-:Y:S02]  /*0ba0*/  FSETP.GEU.AND P6, PT, R28, -25, PT ;  /* 0xc1c800001c00780b */ /* 0x000fe40003fce000 */
[C---:B------:R-:W-:Y:S01]  /*0bb0*/  FSETP.NEU.AND P4, PT, R27.reuse, 128, PT ;  /* 0x430000001b00780b */ /* 0x040fe20003f8d000 */
[----:B------:R-:W-:Y:S01]  /*0bc0*/  FFMA.FTZ R24, -R27, 0.693145751953125, R18 ;  /* 0x3f3172001b187823 */ /* 0x000fe20000010112 */
[----:B------:R-:W-:Y:S02]  /*0bd0*/  @P5 FSEL R0, R26, -1, P6 ;  /* 0xbf8000001a005808 */ /* 0x000fe40003000000 */
[----:B------:R-:W-:Y:S01]  /*0be0*/  FSETP.GEU.AND P5, PT, R23, -25, PT ;  /* 0xc1c800001700780b */ /* 0x000fe20003fae000 */
[----:B------:R-:W-:Y:S01]  /*0bf0*/  FFMA.FTZ R25, -R27, 1.428606765330187045e-06, R24 ;  /* 0x35bfbe8e1b197823 */ /* 0x000fe20000010118 */
[----:B------:R-:W-:-:S02]  /*0c00*/  FSETP.GT.AND P6, PT, R23, 128, PT ;  /* 0x430000001700780b */ /* 0x000fc40003fc4000 */
[----:B------:R-:W-:Y:S01]  /*0c10*/  FSEL R23, R27, 127, P4 ;  /* 0x42fe00001b177808 */ /* 0x000fe20002000000 */
[C---:B------:R-:W-:Y:S01]  /*0c20*/  FFMA.FTZ R24, R25.reuse, R16, 0.0083824126049876213074 ;  /* 0x3c09566319187423 */ /* 0x040fe20000010010 */
[----:B------:R-:W-:Y:S02]  /*0c30*/  FSEL R22, R22, +INF , !P6 ;  /* 0x7f80000016167808 */ /* 0x000fe40007000000 */
[----:B------:R-:W-:Y:S01]  /*0c40*/  FSETP.NEU.AND P6, PT, R18, RZ, PT ;  /* 0x000000ff1200720b */ /* 0x000fe20003fcd000 */
[----:B------:R-:W-:-:S04]  /*0c50*/  FFMA.FTZ R24, R25, R24, 0.041667830199003219604 ;  /* 0x3d2aabe319187423 */ /* 0x000fc80000010018 */
[----:B------:R-:W-:Y:S01]  /*0c60*/  FFMA.FTZ R26, R25, R24, 0.16666397452354431152 ;  /* 0x3e2aa9f6191a7423 */ /* 0x000fe20000010018 */
[----:B------:R-:W-:Y:S01]  /*0c70*/  FSEL R24, R21, +INF , !P1 ;  /* 0x7f80000015187808 */ /* 0x000fe20004800000 */
[C---:B------:R-:W-:Y:S01]  /*0c80*/  FADD R21, R14.reuse, R14 ;  /* 0x0000000e0e157221 */ /* 0x040fe20000000000 */
[----:B------:R-:W-:Y:S01]  /*0c90*/  FSETP.NEU.AND P1, PT, R14, RZ, PT ;  /* 0x000000ff0e00720b */ /* 0x000fe20003f2d000 */
[C---:B------:R-:W-:Y:S02]  /*0ca0*/  FFMA.FTZ R28, R25.reuse, R26, 0.49999994039535522461 ;  /* 0x3efffffe191c7423 */ /* 0x040fe4000001001a */
[----:B------:R-:W0:Y:S02]  /*0cb0*/  MUFU.EX2 R26, R23 ;  /* 0x00000017001a7308 */ /* 0x000e240000000800 */
[----:B------:R-:W-:-:S04]  /*0cc0*/  FMUL R28, R25, R28 ;  /* 0x0000001c191c7220 */ /* 0x000fc80000400000 */
[----:B------:R-:W-:-:S04]  /*0cd0*/  FFMA.FTZ R25, R25, R28, R25 ;  /* 0x0000001c19197223 */ /* 0x000fc80000010019 */
[----:B------:R-:W-:Y:S02]  /*0ce0*/  @P1 FSEL R21, R24, -1, P3 ;  /* 0xbf80000018151808 */ /* 0x000fe40001800000 */
[----:B------:R-:W-:Y:S01]  /*0cf0*/  FSETP.NEU.AND P1, PT, R15, RZ, PT ;  /* 0x000000ff0f00720b */ /* 0x000fe20003f2d000 */
[----:B0-----:R-:W-:-:S04]  /*0d00*/  FADD R27, R26, -1 ;  /* 0xbf8000001a1b7421 */ /* 0x001fc80000000000 */
[----:B------:R-:W-:Y:S01]  /*0d10*/  FFMA.FTZ R24, R26, R25, R27 ;  /* 0x000000191a187223 */ /* 0x000fe2000001001b */
[C---:B------:R-:W-:Y:S01]  /*0d20*/  FMUL R26, R10.reuse, 1.4426950216293334961 ;  /* 0x3fb8aa3b0a1a7820 */ /* 0x040fe20000400000 */
[----:B------:R-:W-:Y:S02]  /*0d30*/  FADD.FTZ R27, |R10|, -RZ ;  /* 0x800000ff0a1b7221 */ /* 0x000fe40000010200 */
[----:B------:R-:W-:Y:S01]  /*0d40*/  @!P4 FADD R24, R24, R24 ;  /* 0x000000181818c221 */ /* 0x000fe20000000000 */
[----:B------:R-:W0:Y:S02]  /*0d50*/  FRND R25, R26 ;  /* 0x0000001a00197307 */ /* 0x000e240000201000 */
[----:B------:R-:W-:Y:S02]  /*0d60*/  FSETP.GEU.AND P3, PT, R27, 0.40999999642372131348, PT ;  /* 0x3ed1eb851b00780b */ /* 0x000fe40003f6e000 */
[----:B------:R-:W-:Y:S02]  /*0d70*/  FSEL R27, R17, +INF , !P2 ;  /* 0x7f800000111b7808 */ /* 0x000fe40005000000 */
[----:B------:R-:W-:-:S02]  /*0d80*/  FSETP.GEU.AND P2, PT, R23, -25, PT ;  /* 0xc1c800001700780b */ /* 0x000fc40003f4e000 */
[----:B0-----:R-:W-:Y:S02]  /*0d90*/  FSEL R25, R25, RZ, P3 ;  /* 0x000000ff19197208 */ /* 0x001fe40001800000 */
[----:B------:R-:W-:Y:S01]  /*0da0*/  FSETP.GEU.AND P3, PT, R20, -25, PT ;  /* 0xc1c800001400780b */ /* 0x000fe20003f6e000 */
[----:B------:R-:W-:Y:S02]  /*0db0*/  FADD R20, R15, R15 ;  /* 0x0000000f0f147221 */ /* 0x000fe40000000000 */
[----:B------:R-:W-:Y:S01]  /*0dc0*/  FFMA.FTZ R28, -R25, 0.693145751953125, R10 ;  /* 0x3f317200191c7823 */ /* 0x000fe2000001010a */
[----:B------:R-:W-:Y:S02]  /*0dd0*/  @P1 FSEL R20, R27, -1, P3 ;  /* 0xbf8000001b141808 */ /* 0x000fe40001800000 */
[C---:B------:R-:W-:Y:S01]  /*0de0*/  FSETP.NEU.AND P1, PT, R25.reuse, 128, PT ;  /* 0x430000001900780b */ /* 0x040fe20003f2d000 */
[----:B------:R-:W-:Y:S01]  /*0df0*/  FFMA.FTZ R17, -R25, 1.428606765330187045e-06, R28 ;  /* 0x35bfbe8e19117823 */ /* 0x000fe2000001011c */
[----:B------:R-:W-:Y:S01]  /*0e00*/  FSETP.GT.AND P3, PT, R23, 128, PT ;  /* 0x430000001700780b */ /* 0x000fe20003f64000 */
[----:B------:R-:W-:Y:S01]  /*0e10*/  FADD R23, R8, R8 ;  /* 0x0000000808177221 */ /* 0x000fe20000000000 */
[----:B------:R-:W-:Y:S01]  /*0e20*/  @P0 FSEL R23, R22, -1, P5 ;  /* 0xbf80000016170808 */ /* 0x000fe20002800000 */
[----:B------:R-:W-:Y:S01]  /*0e30*/  FFMA.FTZ R26, R17, R16, 0.0083824126049876213074 ;  /* 0x3c095663111a7423 */ /* 0x000fe20000010010 */
[----:B------:R-:W-:-:S02]  /*0e40*/  FSEL R24, R24, +INF , !P3 ;  /* 0x7f80000018187808 */ /* 0x000fc40005800000 */
[----:B------:R-:W-:Y:S01]  /*0e50*/  FSETP.NEU.AND P3, PT, R10, RZ, PT ;  /* 0x000000ff0a00720b */ /* 0x000fe20003f6d000 */
[----:B------:R-:W-:-:S04]  /*0e60*/  FFMA.FTZ R26, R17, R26, 0.041667830199003219604 ;  /* 0x3d2aabe3111a7423 */ /* 0x000fc8000001001a */
[----:B------:R-:W-:-:S04]  /*0e70*/  FFMA.FTZ R26, R17, R26, 0.16666397452354431152 ;  /* 0x3e2aa9f6111a7423 */ /* 0x000fc8000001001a */
[----:B------:R-:W-:-:S04]  /*0e80*/  FFMA.FTZ R26, R17, R26, 0.49999994039535522461 ;  /* 0x3efffffe111a7423 */ /* 0x000fc8000001001a */
[----:B------:R-:W-:-:S04]  /*0e90*/  FMUL R26, R17, R26 ;  /* 0x0000001a111a7220 */ /* 0x000fc80000400000 */
[----:B------:R-:W-:Y:S01]  /*0ea0*/  FFMA.FTZ R26, R17, R26, R17 ;  /* 0x0000001a111a7223 */ /* 0x000fe20000010011 */
[----:B------:R-:W-:Y:S01]  /*0eb0*/  FSEL R17, R25, 127, P1 ;  /* 0x42fe000019117808 */ /* 0x000fe20000800000 */
[----:B------:R-:W-:Y:S01]  /*0ec0*/  FADD R25, R18, R18 ;  /* 0x0000001212197221 */ /* 0x000fe20000000000 */
[----:B------:R-:W-:Y:S01]  /*0ed0*/  @P6 FSEL R25, R24, -1, P2 ;  /* 0xbf80000018196808 */ /* 0x000fe20001000000 */
[----:B------:R-:W-:Y:S01]  /*0ee0*/  FADD.FTZ R24, |R11|, -RZ ;  /* 0x800000ff0b187221 */ /* 0x000fe20000010200 */
[----:B------:R-:W0:Y:S01]  /*0ef0*/  MUFU.EX2 R27, R17 ;  /* 0x00000011001b7308 */ /* 0x000e220000000800 */
[----:B------:R-:W-:-:S03]  /*0f00*/  FSETP.GT.AND P0, PT, R17, 128, PT ;  /* 0x430000001100780b */ /* 0x000fc60003f04000 */
[----:B------:R-:W-:Y:S01]  /*0f10*/  FSETP.GEU.AND P2, PT, R24, 0.40999999642372131348, PT ;  /* 0x3ed1eb851800780b */ /* 0x000fe20003f4e000 */
[----:B0-----:R-:W-:-:S04]  /*0f20*/  FADD R22, R27, -1 ;  /* 0xbf8000001b167421 */ /* 0x001fc80000000000 */
[----:B------:R-:W-:Y:S01]  /*0f30*/  FFMA.FTZ R26, R27, R26, R22 ;  /* 0x0000001a1b1a7223 */ /* 0x000fe20000010016 */
[----:B------:R-:W-:Y:S01]  /*0f40*/  FMUL R22, R11, 1.4426950216293334961 ;  /* 0x3fb8aa3b0b167820 */ /* 0x000fe20000400000 */
[----:B------:R-:W-:Y:S02]  /*0f50*/  FADD R27, R10, R10 ;  /* 0x0000000a0a1b7221 */ /* 0x000fe40000000000 */
[----:B------:R-:W-:Y:S01]  /*0f60*/  @!P1 FADD R26, R26, R26 ;  /* 0x0000001a1a1a9221 */ /* 0x000fe20000000000 */
[----:B------:R-:W-:Y:S02]  /*0f70*/  FSETP.GEU.AND P1, PT, R17, -25, PT ;  /* 0xc1c800001100780b */ /* 0x000fe40003f2e000 */
[----:B------:R-:W0:Y:S02]  /*0f80*/  FRND R22, R22 ;  /* 0x0000001600167307 */ /* 0x000e240000201000 */
[----:B------:R-:W-:-:S04]  /*0f90*/  FSEL R26, R26, +INF , !P0 ;  /* 0x7f8000001a1a7808 */ /* 0x000fc80004000000 */
[----:B------:R-:W-:Y:S02]  /*0fa0*/  @P3 FSEL R27, R26, -1, P1 ;  /* 0xbf8000001a1b3808 */ /* 0x000fe40000800000 */
[----:B------:R-:W-:-:S04]  /*0fb0*/  FSETP.GT.AND P3, PT, R8, RZ, PT ;  /* 0x000000ff0800720b */ /* 0x000fc80003f64000 */
[----:B------:R-:W-:Y:S02]  /*0fc0*/  FSEL R8, R8, R23, P3 ;  /* 0x0000001708087208 */ /* 0x000fe40001800000 */
[----:B------:R-:W-:Y:S02]  /*0fd0*/  FSETP.GT.AND P3, PT, R12, RZ, PT ;  /* 0x000000ff0c00720b */ /* 0x000fe40003f64000 */
[----:B0-----:R-:W-:Y:S02]  /*0fe0*/  FSEL R24, R22, RZ, P2 ;  /* 0x000000ff16187208 */ /* 0x001fe40001000000 */
[----:B------:R-:W-:Y:S02]  /*0ff0*/  FSETP.GT.AND P2, PT, R10, RZ, PT ;  /* 0x000000ff0a00720b */ /* 0x000fe40003f44000 */
[C---:B------:R-:W-:Y:S01]  /*1000*/  FSETP.NEU.AND P0, PT, R24.reuse, 128, PT ;  /* 0x430000001800780b */ /* 0x040fe20003f0d000 */
[----:B------:R-:W-:Y:S01]  /*1010*/  FFMA.FTZ R17, -R24, 0.693145751953125, R11 ;  /* 0x3f31720018117823 */ /* 0x000fe2000001010b */
[----:B------:R-:W-:-:S02]  /*1020*/  FSEL R10, R10, R27, P2 ;  /* 0x0000001b0a0a7208 */ /* 0x000fc40001000000 */
[C---:B------:R-:W-:Y:S01]  /*1030*/  FSEL R22, R24.reuse, 127, P0 ;  /* 0x42fe000018167808 */ /* 0x040fe20000000000 */
[----:B------:R-:W-:Y:S01]  /*1040*/  FFMA.FTZ R17, -R24, 1.428606765330187045e-06, R17 ;  /* 0x35bfbe8e18117823 */ /* 0x000fe20000010111 */
[----:B------:R-:W-:Y:S02]  /*1050*/  FSETP.GT.AND P2, PT, R18, RZ, PT ;  /* 0x000000ff1200720b */ /* 0x000fe40003f44000 */
[C---:B------:R-:W-:Y:S01]  /*1060*/  FSETP.GT.AND P4, PT, R22.reuse, 128, PT ;  /* 0x430000001600780b */ /* 0x040fe20003f84000 */
[C---:B------:R-:W-:Y:S01]  /*1070*/  FFMA.FTZ R16, R17.reuse, R16, 0.0083824126049876213074 ;  /* 0x3c09566311107423 */ /* 0x040fe20000010010 */
[----:B------:R-:W-:Y:S02]  /*1080*/  FSETP.GEU.AND P1, PT, R22, -25, PT ;  /* 0xc1c800001600780b */ /* 0x000fe40003f2e000 */
[----:B------:R-:W-:Y:S01]  /*1090*/  FSEL R12, R12, R19, P3 ;  /* 0x000000130c0c7208 */ /* 0x000fe20001800000 */
[C---:B------:R-:W-:Y:S02]  /*10a0*/  FFMA.FTZ R24, R17.reuse, R16, 0.041667830199003219604 ;  /* 0x3d2aabe311187423 */ /* 0x040fe40000010010 */
[----:B------:R-:W0:Y:S02]  /*10b0*/  MUFU.EX2 R16, R22 ;  /* 0x0000001600107308 */ /* 0x000e240000000800 */
[----:B------:R-:W-:-:S04]  /*10c0*/  FFMA.FTZ R24, R17, R24, 0.16666397452354431152 ;  /* 0x3e2aa9f611187423 */ /* 0x000fc80000010018 */
[----:B------:R-:W-:-:S04]  /*10d0*/  FFMA.FTZ R24, R17, R24, 0.49999994039535522461 ;  /* 0x3efffffe11187423 */ /* 0x000fc80000010018 */
[----:B------:R-:W-:-:S04]  /*10e0*/  FMUL R24, R17, R24 ;  /* 0x0000001811187220 */ /* 0x000fc80000400000 */
[----:B------:R-:W-:Y:S01]  /*10f0*/  FFMA.FTZ R17, R17, R24, R17 ;  /* 0x0000001811117223 */ /* 0x000fe20000010011 */
[----:B0-----:R-:W-:-:S04]  /*1100*/  FADD R29, R16, -1 ;  /* 0xbf800000101d7421 */ /* 0x001fc80000000000 */
[----:B------:R-:W-:Y:S02]  /*1110*/  FFMA.FTZ R29, R16, R17, R29 ;  /* 0x00000011101d7223 */ /* 0x000fe4000001001d */
[----:B------:R-:W0:Y:S02]  /*1120*/  LDC.64 R16, c[0x0][0x218] ;  /* 0x00008600ff107b82 */ /* 0x000e240000000a00 */
[----:B------:R-:W-:Y:S01]  /*1130*/  @!P0 FADD R29, R29, R29 ;  /* 0x0000001d1d1d8221 */ /* 0x000fe20000000000 */
[----:B------:R-:W-:-:S04]  /*1140*/  FSETP.NEU.AND P0, PT, R11, RZ, PT ;  /* 0x000000ff0b00720b */ /* 0x000fc80003f0d000 */
[----:B------:R-:W-:Y:S02]  /*1150*/  FSEL R29, R29, +INF , !P4 ;  /* 0x7f8000001d1d7808 */ /* 0x000fe40006000000 */
[----:B------:R-:W-:-:S04]  /*1160*/  FSETP.GT.AND P4, PT, R15, RZ, PT ;  /* 0x000000ff0f00720b */ /* 0x000fc80003f84000 */
[----:B------:R-:W-:Y:S01]  /*1170*/  FSEL R15, R15, R20, P4 ;  /* 0x000000140f0f7208 */ /* 0x000fe20002000000 */
[----:B0-----:R-:W-:Y:S01]  /*1180*/  IMAD.WIDE R16, R9, 0x4, R16 ;  /* 0x0000000409107825 */ /* 0x001fe200078e0210 */
[----:B------:R-:W-:Y:S02]  /*1190*/  FSEL R9, R18, R25, P2 ;  /* 0x0000001912097208 */ /* 0x000fe40001000000 */
[----:B------:R-:W-:Y:S01]  /*11a0*/  FSEL R18, R29, -1, P1 ;  /* 0xbf8000001d127808 */ /* 0x000fe20000800000 */
[----:B------:R-:W-:Y:S01]  /*11b0*/  @!P0 FADD R18, R11, R11 ;  /* 0x0000000b0b128221 */ /* 0x000fe20000000000 */
[----:B------:R-:W-:Y:S02]  /*11c0*/  FSETP.GT.AND P1, PT, R14, RZ, PT ;  /* 0x000000ff0e00720b */ /* 0x000fe40003f24000 */
[----:B------:R-:W-:Y:S02]  /*11d0*/  FSETP.GT.AND P2, PT, R13, RZ, PT ;  /* 0x000000ff0d00720b */ /* 0x000fe40003f44000 */
[----:B------:R-:W-:-:S02]  /*11e0*/  FSETP.GT.AND P0, PT, R11, RZ, PT ;  /* 0x000000ff0b00720b */ /* 0x000fc40003f04000 */
[----:B------:R-:W-:Y:S02]  /*11f0*/  FSEL R14, R14, R21, P1 ;  /* 0x000000150e0e7208 */ /* 0x000fe40000800000 */
[----:B------:R-:W-:Y:S02]  /*1200*/  FSEL R13, R13, R0, P2 ;  /* 0x000000000d0d7208 */ /* 0x000fe40001000000 */
[----:B------:R-:W-:-:S03]  /*1210*/  FSEL R11, R11, R18, P0 ;  /* 0x000000120b0b7208 */ /* 0x000fc60000000000 */
[----:B------:R-:W-:Y:S04]  /*1220*/  STG.E.128 desc[UR4][R16.64], R12 ;  /* 0x0000000c10007986 */ /* 0x000fe8000c101d04 */
[----:B------:R-:W-:Y:S01]  /*1230*/  STG.E.128 desc[UR4][R16.64+0x800], R8 ;  /* 0x0008000810007986 */ /* 0x000fe2000c101d04 */
[----:B------:R-:W-:Y:S05]  /*1240*/  EXIT ;  /* 0x000000000000794d */ /* 0x000fea0003800000 */
.L_x_0:
[----:B------:R-:W-:-:S00]  /*1250*/  BRA `(.L_x_0) ;  /* 0xfffffffc00fc7947 */ /* 0x000fc0000383ffff */
[----:B------:R-:W-:-:S00]  /*1260*/  NOP ;  /* 0x0000000000007918 */ /* 0x000fc00000000000 */
        /* <DEDUP_REMOVED lines=9> */
.L_x_1:


//--------------------- .nv.global.init           --------------------------
	.section	.nv.global.init,"aw",@progbits
.nv.global.init:
	.type		_$_str,@object
	.size		_$_str,(_$_str_$_2 - _$_str)
_$_str:
        /*0000*/ 	.byte	0x5f, 0x5f, 0x43, 0x55, 0x44, 0x41, 0x5f, 0x46, 0x54, 0x5a, 0x00
	.type		_$_str_$_2,@object
	.size		_$_str_$_2,(.L_1 - _$_str_$_2)
_$_str_$_2:
        /*000b*/ 	.byte	0x5f, 0x5f, 0x43, 0x55, 0x44, 0x41, 0x5f, 0x50, 0x52, 0x45, 0x43, 0x5f, 0x53, 0x51, 0x52, 0x54
        /*001b*/ 	.byte	0x00
.L_1:


//--------------------- .nv.constant0.triton_poi_fused__native_batch_norm_legit_no_training_convolution_elu_23 --------------------------
	.section	.nv.constant0.triton_poi_fused__native_batch_norm_legit_no_training_convolution_elu_23,"a",@progbits
	.sectionflags	@""
	.align	4
.nv.constant0.triton_poi_fused__native_batch_norm_legit_no_training_convolution_elu_23:
	.zero		588
